//
// Generated by NVIDIA NVVM Compiler
//
// Compiler Build ID: CL-36424714
// Cuda compilation tools, release 13.0, V13.0.88
// Based on NVVM 20.0.0
//

.version 9.0
.target sm_100
.address_size 64

	// .globl	_Z7reduce0PfS_
// _ZZ7reduce0PfS_E10shared_vec has been demoted

.visible .entry _Z7reduce0PfS_(
	.param .u64 .ptr .align 1 _Z7reduce0PfS__param_0,
	.param .u64 .ptr .align 1 _Z7reduce0PfS__param_1
)
{
	.reg .pred 	%p<5>;
	.reg .b32 	%r<16>;
	.reg .b32 	%f<6>;
	.reg .b64 	%rd<9>;
	// demoted variable
	.shared .align 4 .b8 _ZZ7reduce0PfS_E10shared_vec[1024];
	ld.param.u64 	%rd2, [_Z7reduce0PfS__param_0];
	ld.param.u64 	%rd1, [_Z7reduce0PfS__param_1];
	cvta.to.global.u64 	%rd3, %rd2;
	mov.u32 	%r1, %tid.x;
	mov.u32 	%r2, %ntid.x;
	mov.u32 	%r3, %ctaid.x;
	mad.lo.s32 	%r7, %r2, %r3, %r1;
	mul.wide.u32 	%rd4, %r7, 4;
	add.s64 	%rd5, %rd3, %rd4;
	ld.global.f32 	%f1, [%rd5];
	shl.b32 	%r8, %r1, 2;
	mov.u32 	%r9, _ZZ7reduce0PfS_E10shared_vec;
	add.s32 	%r4, %r9, %r8;
	st.shared.f32 	[%r4], %f1;
	bar.sync 	0;
	setp.lt.u32 	%p1, %r2, 2;
	@%p1 bra 	$L__BB0_5;
	mov.b32 	%r15, 1;
$L__BB0_2:
	shl.b32 	%r6, %r15, 1;
	add.s32 	%r11, %r6, -1;
	and.b32  	%r12, %r11, %r1;
	setp.ne.s32 	%p2, %r12, 0;
	@%p2 bra 	$L__BB0_4;
	ld.shared.f32 	%f2, [%r4];
	shl.b32 	%r13, %r15, 2;
	add.s32 	%r14, %r4, %r13;
	ld.shared.f32 	%f3, [%r14];
	add.f32 	%f4, %f2, %f3;
	st.shared.f32 	[%r4], %f4;
$L__BB0_4:
	bar.sync 	0;
	setp.lt.u32 	%p3, %r6, %r2;
	mov.u32 	%r15, %r6;
	@%p3 bra 	$L__BB0_2;
$L__BB0_5:
	setp.ne.s32 	%p4, %r1, 0;
	@%p4 bra 	$L__BB0_7;
	ld.shared.f32 	%f5, [_ZZ7reduce0PfS_E10shared_vec];
	cvta.to.global.u64 	%rd6, %rd1;
	mul.wide.u32 	%rd7, %r3, 4;
	add.s64 	%rd8, %rd6, %rd7;
	st.global.f32 	[%rd8], %f5;
$L__BB0_7:
	ret;

}


// ===== COMPILED SASS (sm_100) =====

	.target	sm_100

	.elftype	@"ET_EXEC"


//--------------------- .note.nv.tkinfo           --------------------------
	.section	.note.nv.tkinfo,"",@"SHT_NOTE"
	.sectionflags	@"SHF_NOTE_NV_TKINFO"
	.tkinfo
        /*0018*/ 	.word	0x00000002
        /*0030*/ 	.string	""
        /*0030*/ 	.string	"ptxas"
        /*0030*/ 	.string	"Cuda compilation tools, release 13.0, V13.0.88"
        /*0030*/ 	.string	"Build cuda_13.0.r13.0/compiler.36424714_0"
        /*0030*/ 	.string	"-arch sm_100 -m 64 "



//--------------------- .note.nv.cuinfo           --------------------------
	.section	.note.nv.cuinfo,"",@"SHT_NOTE"
	.sectionflags	@"SHF_NOTE_NV_CUINFO"
        /*0018*/ 	.short	0x0002
        /*001a*/ 	.short	0x0064
        /*001c*/ 	.short	0x0082
	.zero		2


//--------------------- .nv.info                  --------------------------
	.section	.nv.info,"",@"SHT_CUDA_INFO"
	.align	4


	//----- nvinfo : EIATTR_REGCOUNT
	.align		4
        /*0000*/ 	.byte	0x04, 0x2f
        /*0002*/ 	.short	(.L_1 - .L_0)
	.align		4
.L_0:
        /*0004*/ 	.word	index@(_Z7reduce0PfS_)
        /*0008*/ 	.word	0x0000000b


	//----- nvinfo : EIATTR_FRAME_SIZE
	.align		4
.L_1:
        /*000c*/ 	.byte	0x04, 0x11
        /*000e*/ 	.short	(.L_3 - .L_2)
	.align		4
.L_2:
        /*0010*/ 	.word	index@(_Z7reduce0PfS_)
        /*0014*/ 	.word	0x00000000


	//----- nvinfo : EIATTR_MIN_STACK_SIZE
	.align		4
.L_3:
        /*0018*/ 	.byte	0x04, 0x12
        /*001a*/ 	.short	(.L_5 - .L_4)
	.align		4
.L_4:
        /*001c*/ 	.word	index@(_Z7reduce0PfS_)
        /*0020*/ 	.word	0x00000000
.L_5:


//--------------------- .nv.compat                --------------------------
	.section	.nv.compat,"",@"SHT_CUDA_COMPAT_INFO"
	.align	4
        /*0000*/ 	.byte	0x02, 0x09, 0x00, 0x00, 0x02, 0x02, 0x01, 0x00, 0x02, 0x05, 0x05, 0x00, 0x03, 0x07, 0x01, 0x01
        /*0010*/ 	.byte	0x02, 0x03, 0x00, 0x00, 0x02, 0x06, 0x01, 0x00, 0x04, 0x0b, 0x08, 0x00, 0x09, 0x00, 0x00, 0x00
        /*0020*/ 	.byte	0x00, 0x00, 0x00, 0x00


//--------------------- .nv.info._Z7reduce0PfS_   --------------------------
	.section	.nv.info._Z7reduce0PfS_,"",@"SHT_CUDA_INFO"
	.sectionflags	@""
	.align	4


	//----- nvinfo : EIATTR_CUDA_API_VERSION
	.align		4
        /*0000*/ 	.byte	0x04, 0x37
        /*0002*/ 	.short	(.L_7 - .L_6)
.L_6:
        /*0004*/ 	.word	0x00000082


	//----- nvinfo : EIATTR_KPARAM_INFO
	.align		4
.L_7:
        /*0008*/ 	.byte	0x04, 0x17
        /*000a*/ 	.short	(.L_9 - .L_8)
.L_8:
        /*000c*/ 	.word	0x00000000
        /*0010*/ 	.short	0x0001
        /*0012*/ 	.short	0x0008
        /*0014*/ 	.byte	0x00, 0xf5, 0x21, 0x00


	//----- nvinfo : EIATTR_KPARAM_INFO
	.align		4
.L_9:
        /*0018*/ 	.byte	0x04, 0x17
        /*001a*/ 	.short	(.L_11 - .L_10)
.L_10:
        /*001c*/ 	.word	0x00000000
        /*0020*/ 	.short	0x0000
        /*0022*/ 	.short	0x0000
        /*0024*/ 	.byte	0x00, 0xf5, 0x21, 0x00


	//----- nvinfo : EIATTR_SPARSE_MMA_MASK
	.align		4
.L_11:
        /*0028*/ 	.byte	0x03, 0x50
        /*002a*/ 	.short	0x0000


	//----- nvinfo : EIATTR_MAXREG_COUNT
	.align		4
        /*002c*/ 	.byte	0x03, 0x1b
        /*002e*/ 	.short	0x00ff


	//----- nvinfo : EIATTR_NUM_BARRIERS
	.align		4
        /*0030*/ 	.byte	0x02, 0x4c
        /*0032*/ 	.byte	0x01
	.zero		1


	//----- nvinfo : EIATTR_MERCURY_ISA_VERSION
	.align		4
        /*0034*/ 	.byte	0x03, 0x5f
        /*0036*/ 	.short	0x0101


	//----- nvinfo : EIATTR_VRC_CTA_INIT_COUNT
	.align		4
        /*0038*/ 	.byte	0x02, 0x4a
	.zero		1
	.zero		1


	//----- nvinfo : EIATTR_EXIT_INSTR_OFFSETS
	.align		4
        /*003c*/ 	.byte	0x04, 0x1c
        /*003e*/ 	.short	(.L_13 - .L_12)


	//   ....[0]....
.L_12:
        /*0040*/ 	.word	0x000001f0


	//   ....[1]....
        /*0044*/ 	.word	0x00000270


	//----- nvinfo : EIATTR_CBANK_PARAM_SIZE
	.align		4
.L_13:
        /*0048*/ 	.byte	0x03, 0x19
        /*004a*/ 	.short	0x0010


	//----- nvinfo : EIATTR_PARAM_CBANK
	.align		4
        /*004c*/ 	.byte	0x04, 0x0a
        /*004e*/ 	.short	(.L_15 - .L_14)
	.align		4
.L_14:
        /*0050*/ 	.word	index@(.nv.constant0._Z7reduce0PfS_)
        /*0054*/ 	.short	0x0380
        /*0056*/ 	.short	0x0010


	//----- nvinfo : EIATTR_SW_WAR
	.align		4
.L_15:
        /*0058*/ 	.byte	0x04, 0x36
        /*005a*/ 	.short	(.L_17 - .L_16)
.L_16:
        /*005c*/ 	.word	0x00000008
.L_17:


//--------------------- .nv.callgraph             --------------------------
	.section	.nv.callgraph,"",@"SHT_CUDA_CALLGRAPH"
	.align	4
	.sectionentsize	8
	.align		4
        /*0000*/ 	.word	0x00000000
	.align		4
        /*0004*/ 	.word	0xffffffff
	.align		4
        /*0008*/ 	.word	0x00000000
	.align		4
        /*000c*/ 	.word	0xfffffffe
	.align		4
        /*0010*/ 	.word	0x00000000
	.align		4
        /*0014*/ 	.word	0xfffffffd
	.align		4
        /*0018*/ 	.word	0x00000000
	.align		4
        /*001c*/ 	.word	0xfffffffc


//--------------------- .text._Z7reduce0PfS_      --------------------------
	.section	.text._Z7reduce0PfS_,"ax",@progbits
	.align	128
        .global         _Z7reduce0PfS_
        .type           _Z7reduce0PfS_,@function
        .size           _Z7reduce0PfS_,(.L_x_3 - _Z7reduce0PfS_)
        .other          _Z7reduce0PfS_,@"STO_CUDA_ENTRY STV_DEFAULT"
_Z7reduce0PfS_:
.text._Z7reduce0PfS_:
[----:B------:R-:W-:Y:S01]  /*0000*/  LDC R1, c[0x0][0x37c] ;  /* 0x0000df00ff017b82 */ /* 0x000fe20000000800 */
[----:B------:R-:W0:Y:S07]  /*0010*/  S2R R7, SR_TID.X ;  /* 0x0000000000077919 */ /* 0x000e2e0000002100 */
[----:B------:R-:W1:Y:S01]  /*0020*/  LDC.64 R2, c[0x0][0x380] ;  /* 0x0000e000ff027b82 */ /* 0x000e620000000a00 */
[----:B------:R-:W0:Y:S01]  /*0030*/  LDCU UR8, c[0x0][0x360] ;  /* 0x00006c00ff0877ac */ /* 0x000e220008000800 */
[----:B------:R-:W0:Y:S01]  /*0040*/  S2R R6, SR_CTAID.X ;  /* 0x0000000000067919 */ /* 0x000e220000002500 */
[----:B------:R-:W2:Y:S01]  /*0050*/  LDCU.64 UR6, c[0x0][0x358] ;  /* 0x00006b00ff0677ac */ /* 0x000ea20008000a00 */
[----:B0-----:R-:W-:-:S04]  /*0060*/  IMAD R5, R6, UR8, R7 ;  /* 0x0000000806057c24 */ /* 0x001fc8000f8e0207 */
[----:B-1----:R-:W-:-:S06]  /*0070*/  IMAD.WIDE.U32 R2, R5, 0x4, R2 ;  /* 0x0000000405027825 */ /* 0x002fcc00078e0002 */
[----:B--2---:R-:W2:Y:S01]  /*0080*/  LDG.E R2, desc[UR6][R2.64] ;  /* 0x0000000602027981 */ /* 0x004ea2000c1e1900 */
[----:B------:R-:W0:Y:S01]  /*0090*/  S2UR UR5, SR_CgaCtaId ;  /* 0x00000000000579c3 */ /* 0x000e220000008800 */
[----:B------:R-:W-:Y:S01]  /*00a0*/  UMOV UR4, 0x400 ;  /* 0x0000040000047882 */ /* 0x000fe20000000000 */
[----:B------:R-:W-:Y:S01]  /*00b0*/  UISETP.GE.U32.AND UP0, UPT, UR8, 0x2, UPT ;  /* 0x000000020800788c */ /* 0x000fe2000bf06070 */
[----:B------:R-:W-:Y:S01]  /*00c0*/  ISETP.NE.AND P0, PT, R7, RZ, PT ;  /* 0x000000ff0700720c */ /* 0x000fe20003f05270 */
[----:B0-----:R-:W-:-:S06]  /*00d0*/  ULEA UR4, UR5, UR4, 0x18 ;  /* 0x0000000405047291 */ /* 0x001fcc000f8ec0ff */
[----:B------:R-:W-:-:S05]  /*00e0*/  LEA R5, R7, UR4, 0x2 ;  /* 0x0000000407057c11 */ /* 0x000fca000f8e10ff */
[----:B--2---:R0:W-:Y:S01]  /*00f0*/  STS [R5], R2 ;  /* 0x0000000205007388 */ /* 0x0041e20000000800 */
[----:B------:R-:W-:Y:S06]  /*0100*/  BAR.SYNC.DEFER_BLOCKING 0x0 ;  /* 0x0000000000007b1d */ /* 0x000fec0000010000 */
[----:B------:R-:W-:Y:S05]  /*0110*/  BRA.U !UP0, `(.L_x_0) ;  /* 0x0000000108347547 */ /* 0x000fea000b800000 */
[----:B------:R-:W-:-:S07]  /*0120*/  HFMA2 R0, -RZ, RZ, 0, 5.9604644775390625e-08 ;  /* 0x00000001ff007431 */ /* 0x000fce00000001ff */
.L_x_1:
[----:B------:R-:W-:-:S05]  /*0130*/  SHF.L.U32 R8, R0, 0x1, RZ ;  /* 0x0000000100087819 */ /* 0x000fca00000006ff */
[----:B0-----:R-:W-:-:S05]  /*0140*/  VIADD R2, R8, 0xffffffff ;  /* 0xffffffff08027836 */ /* 0x001fca0000000000 */
[----:B------:R-:W-:-:S13]  /*0150*/  LOP3.LUT P1, RZ, R2, R7, RZ, 0xc0, !PT ;  /* 0x0000000702ff7212 */ /* 0x000fda000782c0ff */
[----:B------:R-:W-:Y:S02]  /*0160*/  @!P1 LEA R2, R0, R5, 0x2 ;  /* 0x0000000500029211 */ /* 0x000fe400078e10ff */
[----:B------:R-:W-:Y:S04]  /*0170*/  @!P1 LDS R0, [R5] ;  /* 0x0000000005009984 */ /* 0x000fe80000000800 */
[----:B------:R-:W0:Y:S02]  /*0180*/  @!P1 LDS R3, [R2] ;  /* 0x0000000002039984 */ /* 0x000e240000000800 */
[----:B0-----:R-:W-:Y:S01]  /*0190*/  @!P1 FADD R4, R0, R3 ;  /* 0x0000000300049221 */ /* 0x001fe20000000000 */
[----:B------:R-:W-:-:S04]  /*01a0*/  IMAD.MOV.U32 R0, RZ, RZ, R8 ;  /* 0x000000ffff007224 */ /* 0x000fc800078e0008 */
[----:B------:R1:W-:Y:S01]  /*01b0*/  @!P1 STS [R5], R4 ;  /* 0x0000000405009388 */ /* 0x0003e20000000800 */
[----:B------:R-:W-:Y:S01]  /*01c0*/  BAR.SYNC.DEFER_BLOCKING 0x0 ;  /* 0x0000000000007b1d */ /* 0x000fe20000010000 */
[----:B------:R-:W-:-:S13]  /*01d0*/  ISETP.GE.U32.AND P1, PT, R8, UR8, PT ;  /* 0x0000000808007c0c */ /* 0x000fda000bf26070 */
[----:B-1----:R-:W-:Y:S05]  /*01e0*/  @!P1 BRA `(.L_x_1) ;  /* 0xfffffffc00d09947 */ /* 0x002fea000383ffff */
.L_x_0:
[----:B------:R-:W-:Y:S05]  /*01f0*/  @P0 EXIT ;  /* 0x000000000000094d */ /* 0x000fea0003800000 */
[----:B------:R-:W1:Y:S01]  /*0200*/  S2UR UR5, SR_CgaCtaId ;  /* 0x00000000000579c3 */ /* 0x000e620000008800 */
[----:B------:R-:W-:-:S07]  /*0210*/  UMOV UR4, 0x400 ;  /* 0x0000040000047882 */ /* 0x000fce0000000000 */
[----:B0-----:R-:W0:Y:S01]  /*0220*/  LDC.64 R2, c[0x0][0x388] ;  /* 0x0000e200ff027b82 */ /* 0x001e220000000a00 */
[----:B-1----:R-:W-:Y:S01]  /*0230*/  ULEA UR4, UR5, UR4, 0x18 ;  /* 0x0000000405047291 */ /* 0x002fe2000f8ec0ff */
[----:B0-----:R-:W-:-:S08]  /*0240*/  IMAD.WIDE.U32 R2, R6, 0x4, R2 ;  /* 0x0000000406027825 */ /* 0x001fd000078e0002 */
[----:B------:R-:W0:Y:S04]  /*0250*/  LDS R5, [UR4] ;  /* 0x00000004ff057984 */ /* 0x000e280008000800 */
[----:B0-----:R-:W-:Y:S01]  /*0260*/  STG.E desc[UR6][R2.64], R5 ;  /* 0x0000000502007986 */ /* 0x001fe2000c101906 */
[----:B------:R-:W-:Y:S05]  /*0270*/  EXIT ;  /* 0x000000000000794d */ /* 0x000fea0003800000 */
.L_x_2:
[----:B------:R-:W-:-:S00]  /*0280*/  BRA `(.L_x_2) ;  /* 0xfffffffc00fc7947 */ /* 0x000fc0000383ffff */
[----:B------:R-:W-:-:S00]  /*0290*/  NOP ;  /* 0x0000000000007918 */ /* 0x000fc00000000000 */
        /* <DEDUP_REMOVED lines=14> */
.L_x_3:


//--------------------- .nv.shared._Z7reduce0PfS_ --------------------------
	.section	.nv.shared._Z7reduce0PfS_,"aw",@nobits
	.sectionflags	@""
	.align	4
.nv.shared._Z7reduce0PfS_:
	.zero		2048


//--------------------- .nv.shared.reserved.0     --------------------------
	.section	.nv.shared.reserved.0,"aw",@nobits
	.weak		__nv_reservedSMEM_offset_0_alias
	.size		__nv_reservedSMEM_offset_0_alias, 0, 64
	.other		__nv_reservedSMEM_offset_0_alias,@"STO_CUDA_RESERVED_SHARED STV_DEFAULT"
__nv_reservedSMEM_offset_0_alias:
	.zero		0
	.zero		64


//--------------------- .nv.constant0._Z7reduce0PfS_ --------------------------
	.section	.nv.constant0._Z7reduce0PfS_,"a",@progbits
	.sectionflags	@""
	.align	4
.nv.constant0._Z7reduce0PfS_:
	.zero		912


//--------------------- SYMBOLS --------------------------

	.type		.nv.reservedSmem.offset0,@object
	.size		.nv.reservedSmem.offset0,0x4
	.type		.nv.reservedSmem.cap,@object
	.size		.nv.reservedSmem.cap,0x4
